//
// Generated by NVIDIA NVVM Compiler
//
// Compiler Build ID: CL-36424714
// Cuda compilation tools, release 13.0, V13.0.88
// Based on NVVM 20.0.0
//

.version 9.0
.target sm_100
.address_size 64

	// .globl	_Z14stencil_kernelPfS_j
.const .align 4 .u32 c0;
.const .align 4 .u32 c1 = 1;
.const .align 4 .u32 c2 = 1;
.const .align 4 .u32 c3 = 1;
.const .align 4 .u32 c4 = 1;
.const .align 4 .u32 c5 = 1;
.const .align 4 .u32 c6 = 1;
// _ZZ14stencil_kernelPfS_jE8inCurr_s has been demoted

.visible .entry _Z14stencil_kernelPfS_j(
	.param .u64 .ptr .align 1 _Z14stencil_kernelPfS_j_param_0,
	.param .u64 .ptr .align 1 _Z14stencil_kernelPfS_j_param_1,
	.param .u32 _Z14stencil_kernelPfS_j_param_2
)
{
	.reg .pred 	%p<78>;
	.reg .b32 	%r<71>;
	.reg .b32 	%f<73>;
	.reg .b64 	%rd<25>;
	// demoted variable
	.shared .align 4 .b8 _ZZ14stencil_kernelPfS_jE8inCurr_s[144];
	ld.param.u64 	%rd3, [_Z14stencil_kernelPfS_j_param_0];
	ld.param.u64 	%rd4, [_Z14stencil_kernelPfS_j_param_1];
	ld.param.u32 	%r18, [_Z14stencil_kernelPfS_j_param_2];
	cvta.to.global.u64 	%rd1, %rd4;
	cvta.to.global.u64 	%rd2, %rd3;
	mov.u32 	%r19, %ctaid.z;
	shl.b32 	%r2, %r19, 2;
	mov.u32 	%r20, %ctaid.y;
	shl.b32 	%r21, %r20, 2;
	mov.u32 	%r3, %tid.y;
	add.s32 	%r22, %r21, %r3;
	add.s32 	%r5, %r22, -1;
	setp.eq.s32 	%p2, %r22, 0;
	mov.u32 	%r23, %ctaid.x;
	shl.b32 	%r24, %r23, 2;
	mov.u32 	%r6, %tid.x;
	add.s32 	%r7, %r6, -1;
	add.s32 	%r8, %r7, %r24;
	setp.eq.s32 	%p3, %r19, 0;
	add.s32 	%r9, %r2, -1;
	setp.ge.u32 	%p4, %r9, %r18;
	or.pred  	%p5, %p3, %p2;
	or.pred  	%p6, %p5, %p4;
	setp.ge.u32 	%p7, %r5, %r18;
	or.pred  	%p8, %p6, %p7;
	setp.lt.s32 	%p9, %r8, 0;
	or.pred  	%p10, %p9, %p8;
	setp.ge.u32 	%p11, %r8, %r18;
	or.pred  	%p12, %p11, %p10;
	@%p12 bra 	$L__BB0_2;
	mad.lo.s32 	%r25, %r18, %r9, %r5;
	mad.lo.s32 	%r26, %r25, %r18, %r8;
	mul.wide.u32 	%rd5, %r26, 4;
	add.s64 	%rd6, %rd2, %rd5;
	ld.global.f32 	%f67, [%rd6];
$L__BB0_2:
	setp.ge.u32 	%p13, %r8, %r18;
	setp.lt.s32 	%p14, %r8, 0;
	setp.ge.u32 	%p15, %r5, %r18;
	setp.eq.s32 	%p16, %r22, 0;
	setp.eq.s32 	%p17, %r19, 0;
	setp.ge.u32 	%p18, %r2, %r18;
	or.pred  	%p19, %p17, %p16;
	or.pred  	%p20, %p19, %p18;
	or.pred  	%p21, %p20, %p15;
	or.pred  	%p22, %p14, %p21;
	mov.u32 	%r27, _ZZ14stencil_kernelPfS_jE8inCurr_s;
	mad.lo.s32 	%r28, %r3, 24, %r27;
	shl.b32 	%r29, %r6, 2;
	add.s32 	%r10, %r28, %r29;
	or.pred  	%p23, %p13, %p22;
	@%p23 bra 	$L__BB0_4;
	mad.lo.s32 	%r30, %r18, %r2, %r5;
	mad.lo.s32 	%r31, %r30, %r18, %r8;
	mul.wide.u32 	%rd7, %r31, 4;
	add.s64 	%rd8, %rd2, %rd7;
	ld.global.f32 	%f68, [%rd8];
	st.shared.f32 	[%r10], %f68;
$L__BB0_4:
	setp.lt.s32 	%p24, %r8, 0;
	setp.eq.s32 	%p25, %r22, 0;
	add.s32 	%r11, %r18, -1;
	setp.gt.s32 	%p26, %r8, 0;
	setp.lt.u32 	%p27, %r8, %r11;
	and.pred  	%p1, %p26, %p27;
	add.s32 	%r32, %r3, -1;
	or.b32  	%r12, %r32, %r7;
	ld.const.u32 	%r33, [c0];
	cvt.rn.f32.s32 	%f26, %r33;
	mul.f32 	%f5, %f68, %f26;
	ld.const.u32 	%r34, [c1];
	cvt.rn.f32.s32 	%f6, %r34;
	ld.const.u32 	%r35, [c2];
	cvt.rn.f32.s32 	%f7, %r35;
	ld.const.u32 	%r36, [c3];
	cvt.rn.f32.s32 	%f8, %r36;
	ld.const.u32 	%r37, [c4];
	cvt.rn.f32.s32 	%f9, %r37;
	ld.const.u32 	%r38, [c5];
	cvt.rn.f32.s32 	%f10, %r38;
	ld.const.u32 	%r39, [c6];
	cvt.rn.f32.s32 	%f11, %r39;
	add.s32 	%r13, %r2, 1;
	max.u32 	%r40, %r13, %r5;
	max.u32 	%r41, %r40, %r8;
	setp.ge.u32 	%p28, %r41, %r18;
	or.pred  	%p29, %p28, %p25;
	or.pred  	%p30, %p29, %p24;
	@%p30 bra 	$L__BB0_6;
	mad.lo.s32 	%r42, %r13, %r18, %r5;
	mad.lo.s32 	%r43, %r42, %r18, %r8;
	mul.wide.u32 	%rd9, %r43, 4;
	add.s64 	%rd10, %rd2, %rd9;
	ld.global.f32 	%f70, [%rd10];
$L__BB0_6:
	setp.gt.u32 	%p31, %r12, 3;
	setp.lt.u32 	%p32, %r5, %r11;
	setp.gt.u32 	%p33, %r22, 1;
	setp.ne.s32 	%p34, %r19, 0;
	bar.sync 	0;
	setp.lt.u32 	%p35, %r2, %r11;
	and.pred  	%p36, %p34, %p35;
	and.pred  	%p37, %p33, %p36;
	and.pred  	%p38, %p37, %p32;
	and.pred  	%p39, %p38, %p1;
	not.pred 	%p40, %p39;
	or.pred  	%p41, %p40, %p31;
	@%p41 bra 	$L__BB0_8;
	ld.shared.f32 	%f27, [%r10+-4];
	fma.rn.f32 	%f28, %f27, %f6, %f5;
	ld.shared.f32 	%f29, [%r10+4];
	fma.rn.f32 	%f30, %f29, %f7, %f28;
	ld.shared.f32 	%f31, [%r10+-24];
	fma.rn.f32 	%f32, %f31, %f8, %f30;
	ld.shared.f32 	%f33, [%r10+24];
	fma.rn.f32 	%f34, %f33, %f9, %f32;
	fma.rn.f32 	%f35, %f67, %f10, %f34;
	fma.rn.f32 	%f36, %f70, %f11, %f35;
	mad.lo.s32 	%r45, %r2, %r18, %r5;
	mad.lo.s32 	%r46, %r45, %r18, %r8;
	mul.wide.u32 	%rd11, %r46, 4;
	add.s64 	%rd12, %rd1, %rd11;
	st.global.f32 	[%rd12], %f36;
$L__BB0_8:
	setp.lt.s32 	%p42, %r8, 0;
	setp.eq.s32 	%p43, %r22, 0;
	bar.sync 	0;
	ld.shared.f32 	%f14, [%r10];
	st.shared.f32 	[%r10], %f70;
	add.s32 	%r14, %r2, 2;
	max.u32 	%r47, %r14, %r5;
	max.u32 	%r48, %r47, %r8;
	setp.ge.u32 	%p44, %r48, %r18;
	or.pred  	%p45, %p44, %p43;
	or.pred  	%p46, %p45, %p42;
	@%p46 bra 	$L__BB0_10;
	mad.lo.s32 	%r49, %r14, %r18, %r5;
	mad.lo.s32 	%r50, %r49, %r18, %r8;
	mul.wide.u32 	%rd13, %r50, 4;
	add.s64 	%rd14, %rd2, %rd13;
	ld.global.f32 	%f70, [%rd14];
$L__BB0_10:
	setp.gt.u32 	%p47, %r12, 3;
	setp.gt.u32 	%p48, %r22, 1;
	bar.sync 	0;
	setp.lt.u32 	%p49, %r40, %r11;
	and.pred  	%p50, %p49, %p48;
	and.pred  	%p51, %p50, %p1;
	not.pred 	%p52, %p51;
	or.pred  	%p53, %p52, %p47;
	@%p53 bra 	$L__BB0_12;
	ld.shared.f32 	%f37, [%r10+-4];
	fma.rn.f32 	%f38, %f37, %f6, %f5;
	ld.shared.f32 	%f39, [%r10+4];
	fma.rn.f32 	%f40, %f39, %f7, %f38;
	ld.shared.f32 	%f41, [%r10+-24];
	fma.rn.f32 	%f42, %f41, %f8, %f40;
	ld.shared.f32 	%f43, [%r10+24];
	fma.rn.f32 	%f44, %f43, %f9, %f42;
	fma.rn.f32 	%f45, %f14, %f10, %f44;
	fma.rn.f32 	%f46, %f70, %f11, %f45;
	mad.lo.s32 	%r53, %r13, %r18, %r5;
	mad.lo.s32 	%r54, %r53, %r18, %r8;
	mul.wide.u32 	%rd15, %r54, 4;
	add.s64 	%rd16, %rd1, %rd15;
	st.global.f32 	[%rd16], %f46;
$L__BB0_12:
	setp.lt.s32 	%p54, %r8, 0;
	setp.eq.s32 	%p55, %r22, 0;
	bar.sync 	0;
	ld.shared.f32 	%f17, [%r10];
	st.shared.f32 	[%r10], %f70;
	add.s32 	%r15, %r2, 3;
	max.u32 	%r55, %r15, %r5;
	max.u32 	%r56, %r55, %r8;
	setp.ge.u32 	%p56, %r56, %r18;
	or.pred  	%p57, %p56, %p55;
	or.pred  	%p58, %p57, %p54;
	@%p58 bra 	$L__BB0_14;
	mad.lo.s32 	%r57, %r15, %r18, %r5;
	mad.lo.s32 	%r58, %r57, %r18, %r8;
	mul.wide.u32 	%rd17, %r58, 4;
	add.s64 	%rd18, %rd2, %rd17;
	ld.global.f32 	%f70, [%rd18];
$L__BB0_14:
	setp.gt.u32 	%p59, %r12, 3;
	setp.gt.u32 	%p60, %r22, 1;
	bar.sync 	0;
	setp.lt.u32 	%p61, %r47, %r11;
	and.pred  	%p62, %p61, %p60;
	and.pred  	%p63, %p62, %p1;
	not.pred 	%p64, %p63;
	or.pred  	%p65, %p64, %p59;
	@%p65 bra 	$L__BB0_16;
	ld.shared.f32 	%f47, [%r10+-4];
	fma.rn.f32 	%f48, %f47, %f6, %f5;
	ld.shared.f32 	%f49, [%r10+4];
	fma.rn.f32 	%f50, %f49, %f7, %f48;
	ld.shared.f32 	%f51, [%r10+-24];
	fma.rn.f32 	%f52, %f51, %f8, %f50;
	ld.shared.f32 	%f53, [%r10+24];
	fma.rn.f32 	%f54, %f53, %f9, %f52;
	fma.rn.f32 	%f55, %f17, %f10, %f54;
	fma.rn.f32 	%f56, %f70, %f11, %f55;
	mad.lo.s32 	%r61, %r14, %r18, %r5;
	mad.lo.s32 	%r62, %r61, %r18, %r8;
	mul.wide.u32 	%rd19, %r62, 4;
	add.s64 	%rd20, %rd1, %rd19;
	st.global.f32 	[%rd20], %f56;
$L__BB0_16:
	setp.lt.s32 	%p66, %r8, 0;
	setp.eq.s32 	%p67, %r22, 0;
	bar.sync 	0;
	ld.shared.f32 	%f20, [%r10];
	st.shared.f32 	[%r10], %f70;
	add.s32 	%r16, %r2, 4;
	max.u32 	%r63, %r16, %r5;
	max.u32 	%r64, %r63, %r8;
	setp.ge.u32 	%p68, %r64, %r18;
	or.pred  	%p69, %p68, %p67;
	or.pred  	%p70, %p69, %p66;
	@%p70 bra 	$L__BB0_18;
	mad.lo.s32 	%r65, %r16, %r18, %r5;
	mad.lo.s32 	%r66, %r65, %r18, %r8;
	mul.wide.u32 	%rd21, %r66, 4;
	add.s64 	%rd22, %rd2, %rd21;
	ld.global.f32 	%f70, [%rd22];
$L__BB0_18:
	setp.gt.u32 	%p71, %r12, 3;
	setp.gt.u32 	%p72, %r22, 1;
	bar.sync 	0;
	setp.lt.u32 	%p73, %r55, %r11;
	and.pred  	%p74, %p73, %p72;
	and.pred  	%p75, %p74, %p1;
	not.pred 	%p76, %p75;
	or.pred  	%p77, %p76, %p71;
	@%p77 bra 	$L__BB0_20;
	ld.shared.f32 	%f57, [%r10+-4];
	fma.rn.f32 	%f58, %f57, %f6, %f5;
	ld.shared.f32 	%f59, [%r10+4];
	fma.rn.f32 	%f60, %f59, %f7, %f58;
	ld.shared.f32 	%f61, [%r10+-24];
	fma.rn.f32 	%f62, %f61, %f8, %f60;
	ld.shared.f32 	%f63, [%r10+24];
	fma.rn.f32 	%f64, %f63, %f9, %f62;
	fma.rn.f32 	%f65, %f20, %f10, %f64;
	fma.rn.f32 	%f66, %f70, %f11, %f65;
	mad.lo.s32 	%r69, %r15, %r18, %r5;
	mad.lo.s32 	%r70, %r69, %r18, %r8;
	mul.wide.u32 	%rd23, %r70, 4;
	add.s64 	%rd24, %rd1, %rd23;
	st.global.f32 	[%rd24], %f66;
$L__BB0_20:
	bar.sync 	0;
	st.shared.f32 	[%r10], %f70;
	ret;

}


// ===== COMPILED SASS (sm_100) =====

	.target	sm_100

	.elftype	@"ET_EXEC"


//--------------------- .note.nv.tkinfo           --------------------------
	.section	.note.nv.tkinfo,"",@"SHT_NOTE"
	.sectionflags	@"SHF_NOTE_NV_TKINFO"
	.tkinfo
        /*0018*/ 	.word	0x00000002
        /*0030*/ 	.string	""
        /*0030*/ 	.string	"ptxas"
        /*0030*/ 	.string	"Cuda compilation tools, release 13.0, V13.0.88"
        /*0030*/ 	.string	"Build cuda_13.0.r13.0/compiler.36424714_0"
        /*0030*/ 	.string	"-arch sm_100 -m 64 "



//--------------------- .note.nv.cuinfo           --------------------------
	.section	.note.nv.cuinfo,"",@"SHT_NOTE"
	.sectionflags	@"SHF_NOTE_NV_CUINFO"
        /*0018*/ 	.short	0x0002
        /*001a*/ 	.short	0x0064
        /*001c*/ 	.short	0x0082
	.zero		2


//--------------------- .nv.info                  --------------------------
	.section	.nv.info,"",@"SHT_CUDA_INFO"
	.align	4


	//----- nvinfo : EIATTR_REGCOUNT
	.align		4
        /*0000*/ 	.byte	0x04, 0x2f
        /*0002*/ 	.short	(.L_8 - .L_7)
	.align		4
.L_7:
        /*0004*/ 	.word	index@(_Z14stencil_kernelPfS_j)
        /*0008*/ 	.word	0x0000001d


	//----- nvinfo : EIATTR_FRAME_SIZE
	.align		4
.L_8:
        /*000c*/ 	.byte	0x04, 0x11
        /*000e*/ 	.short	(.L_10 - .L_9)
	.align		4
.L_9:
        /*0010*/ 	.word	index@(_Z14stencil_kernelPfS_j)
        /*0014*/ 	.word	0x00000000


	//----- nvinfo : EIATTR_MIN_STACK_SIZE
	.align		4
.L_10:
        /*0018*/ 	.byte	0x04, 0x12
        /*001a*/ 	.short	(.L_12 - .L_11)
	.align		4
.L_11:
        /*001c*/ 	.word	index@(_Z14stencil_kernelPfS_j)
        /*0020*/ 	.word	0x00000000
.L_12:


//--------------------- .nv.compat                --------------------------
	.section	.nv.compat,"",@"SHT_CUDA_COMPAT_INFO"
	.align	4
        /*0000*/ 	.byte	0x02, 0x09, 0x00, 0x00, 0x02, 0x02, 0x01, 0x00, 0x02, 0x05, 0x05, 0x00, 0x03, 0x07, 0x01, 0x01
        /*0010*/ 	.byte	0x02, 0x03, 0x00, 0x00, 0x02, 0x06, 0x01, 0x00, 0x04, 0x0b, 0x08, 0x00, 0x09, 0x00, 0x00, 0x00
        /*0020*/ 	.byte	0x00, 0x00, 0x00, 0x00


//--------------------- .nv.info._Z14stencil_kernelPfS_j --------------------------
	.section	.nv.info._Z14stencil_kernelPfS_j,"",@"SHT_CUDA_INFO"
	.sectionflags	@""
	.align	4


	//----- nvinfo : EIATTR_CUDA_API_VERSION
	.align		4
        /*0000*/ 	.byte	0x04, 0x37
        /*0002*/ 	.short	(.L_14 - .L_13)
.L_13:
        /*0004*/ 	.word	0x00000082


	//----- nvinfo : EIATTR_KPARAM_INFO
	.align		4
.L_14:
        /*0008*/ 	.byte	0x04, 0x17
        /*000a*/ 	.short	(.L_16 - .L_15)
.L_15:
        /*000c*/ 	.word	0x00000000
        /*0010*/ 	.short	0x0002
        /*0012*/ 	.short	0x0010
        /*0014*/ 	.byte	0x00, 0xf0, 0x11, 0x00


	//----- nvinfo : EIATTR_KPARAM_INFO
	.align		4
.L_16:
        /*0018*/ 	.byte	0x04, 0x17
        /*001a*/ 	.short	(.L_18 - .L_17)
.L_17:
        /*001c*/ 	.word	0x00000000
        /*0020*/ 	.short	0x0001
        /*0022*/ 	.short	0x0008
        /*0024*/ 	.byte	0x00, 0xf5, 0x21, 0x00


	//----- nvinfo : EIATTR_KPARAM_INFO
	.align		4
.L_18:
        /*0028*/ 	.byte	0x04, 0x17
        /*002a*/ 	.short	(.L_20 - .L_19)
.L_19:
        /*002c*/ 	.word	0x00000000
        /*0030*/ 	.short	0x0000
        /*0032*/ 	.short	0x0000
        /*0034*/ 	.byte	0x00, 0xf5, 0x21, 0x00


	//----- nvinfo : EIATTR_SPARSE_MMA_MASK
	.align		4
.L_20:
        /*0038*/ 	.byte	0x03, 0x50
        /*003a*/ 	.short	0x0000


	//----- nvinfo : EIATTR_MAXREG_COUNT
	.align		4
        /*003c*/ 	.byte	0x03, 0x1b
        /*003e*/ 	.short	0x00ff


	//----- nvinfo : EIATTR_NUM_BARRIERS
	.align		4
        /*0040*/ 	.byte	0x02, 0x4c
        /*0042*/ 	.byte	0x01
	.zero		1


	//----- nvinfo : EIATTR_MERCURY_ISA_VERSION
	.align		4
        /*0044*/ 	.byte	0x03, 0x5f
        /*0046*/ 	.short	0x0101


	//----- nvinfo : EIATTR_VRC_CTA_INIT_COUNT
	.align		4
        /*0048*/ 	.byte	0x02, 0x4a
	.zero		1
	.zero		1


	//----- nvinfo : EIATTR_EXIT_INSTR_OFFSETS
	.align		4
        /*004c*/ 	.byte	0x04, 0x1c
        /*004e*/ 	.short	(.L_22 - .L_21)


	//   ....[0]....
.L_21:
        /*0050*/ 	.word	0x00000c60


	//----- nvinfo : EIATTR_CRS_STACK_SIZE
	.align		4
.L_22:
        /*0054*/ 	.byte	0x04, 0x1e
        /*0056*/ 	.short	(.L_24 - .L_23)
.L_23:
        /*0058*/ 	.word	0x00000000


	//----- nvinfo : EIATTR_CBANK_PARAM_SIZE
	.align		4
.L_24:
        /*005c*/ 	.byte	0x03, 0x19
        /*005e*/ 	.short	0x0014


	//----- nvinfo : EIATTR_PARAM_CBANK
	.align		4
        /*0060*/ 	.byte	0x04, 0x0a
        /*0062*/ 	.short	(.L_26 - .L_25)
	.align		4
.L_25:
        /*0064*/ 	.word	index@(.nv.constant0._Z14stencil_kernelPfS_j)
        /*0068*/ 	.short	0x0380
        /*006a*/ 	.short	0x0014


	//----- nvinfo : EIATTR_SW_WAR
	.align		4
.L_26:
        /*006c*/ 	.byte	0x04, 0x36
        /*006e*/ 	.short	(.L_28 - .L_27)
.L_27:
        /*0070*/ 	.word	0x00000008
.L_28:


//--------------------- .nv.callgraph             --------------------------
	.section	.nv.callgraph,"",@"SHT_CUDA_CALLGRAPH"
	.align	4
	.sectionentsize	8
	.align		4
        /*0000*/ 	.word	0x00000000
	.align		4
        /*0004*/ 	.word	0xffffffff
	.align		4
        /*0008*/ 	.word	0x00000000
	.align		4
        /*000c*/ 	.word	0xfffffffe
	.align		4
        /*0010*/ 	.word	0x00000000
	.align		4
        /*0014*/ 	.word	0xfffffffd
	.align		4
        /*0018*/ 	.word	0x00000000
	.align		4
        /*001c*/ 	.word	0xfffffffc


//--------------------- .nv.constant3             --------------------------
	.section	.nv.constant3,"a",@progbits
	.align	4
.nv.constant3:
	.type		c0,@object
	.size		c0,(c1 - c0)
c0:
	.zero		4
	.type		c1,@object
	.size		c1,(c2 - c1)
c1:
        /*0004*/ 	.byte	0x01, 0x00, 0x00, 0x00
	.type		c2,@object
	.size		c2,(c3 - c2)
c2:
        /*0008*/ 	.byte	0x01, 0x00, 0x00, 0x00
	.type		c3,@object
	.size		c3,(c4 - c3)
c3:
        /*000c*/ 	.byte	0x01, 0x00, 0x00, 0x00
	.type		c4,@object
	.size		c4,(c5 - c4)
c4:
        /*0010*/ 	.byte	0x01, 0x00, 0x00, 0x00
	.type		c5,@object
	.size		c5,(c6 - c5)
c5:
        /*0014*/ 	.byte	0x01, 0x00, 0x00, 0x00
	.type		c6,@object
	.size		c6,(.L_6 - c6)
c6:
        /*0018*/ 	.byte	0x01, 0x00, 0x00, 0x00
.L_6:


//--------------------- .text._Z14stencil_kernelPfS_j --------------------------
	.section	.text._Z14stencil_kernelPfS_j,"ax",@progbits
	.align	128
        .global         _Z14stencil_kernelPfS_j
        .type           _Z14stencil_kernelPfS_j,@function
        .size           _Z14stencil_kernelPfS_j,(.L_x_9 - _Z14stencil_kernelPfS_j)
        .other          _Z14stencil_kernelPfS_j,@"STO_CUDA_ENTRY STV_DEFAULT"
_Z14stencil_kernelPfS_j:
.text._Z14stencil_kernelPfS_j:
[----:B------:R-:W-:Y:S01]  /*0000*/  LDC R1, c[0x0][0x37c] ;  /* 0x0000df00ff017b82 */ /* 0x000fe20000000800 */
[----:B------:R-:W0:Y:S07]  /*0010*/  S2R R8, SR_TID.Y ;  /* 0x0000000000087919 */ /* 0x000e2e0000002200 */
[----:B------:R-:W1:Y:S01]  /*0020*/  S2UR UR7, SR_CTAID.Z ;  /* 0x00000000000779c3 */ /* 0x000e620000002700 */
[----:B------:R-:W2:Y:S01]  /*0030*/  LDCU.64 UR8, c[0x0][0x358] ;  /* 0x00006b00ff0877ac */ /* 0x000ea20008000a00 */
[----:B------:R-:W0:Y:S01]  /*0040*/  S2R R3, SR_CTAID.Y ;  /* 0x0000000000037919 */ /* 0x000e220000002600 */
[----:B------:R-:W3:Y:S01]  /*0050*/  LDCU.128 UR12, c[0x3][URZ] ;  /* 0x00c00000ff0c77ac */ /* 0x000ee20008000c00 */
[----:B------:R-:W4:Y:S04]  /*0060*/  S2R R7, SR_TID.X ;  /* 0x0000000000077919 */ /* 0x000f280000002100 */
[----:B------:R-:W2:Y:S01]  /*0070*/  LDC R0, c[0x0][0x390] ;  /* 0x0000e400ff007b82 */ /* 0x000ea20000000800 */
[----:B------:R-:W3:Y:S01]  /*0080*/  LDCU.64 UR10, c[0x3][0x10] ;  /* 0x00c00200ff0a77ac */ /* 0x000ee20008000a00 */
[----:B------:R-:W3:Y:S01]  /*0090*/  S2R R5, SR_CTAID.X ;  /* 0x0000000000057919 */ /* 0x000ee20000002500 */
[----:B-1----:R-:W-:Y:S01]  /*00a0*/  USHF.L.U32 UR4, UR7, 0x2, URZ ;  /* 0x0000000207047899 */ /* 0x002fe200080006ff */
[----:B0-----:R-:W-:-:S04]  /*00b0*/  LEA R16, R3, R8, 0x2 ;  /* 0x0000000803107211 */ /* 0x001fc800078e10ff */
[C---:B------:R-:W-:Y:S01]  /*00c0*/  ISETP.NE.AND P0, PT, R16.reuse, RZ, PT ;  /* 0x000000ff1000720c */ /* 0x040fe20003f05270 */
[----:B------:R-:W-:Y:S01]  /*00d0*/  VIADD R3, R16, 0xffffffff ;  /* 0xffffffff10037836 */ /* 0x000fe20000000000 */
[----:B----4-:R-:W-:Y:S02]  /*00e0*/  IADD3 R6, PT, PT, R7, -0x1, RZ ;  /* 0xffffffff07067810 */ /* 0x010fe40007ffe0ff */
[----:B------:R-:W-:Y:S02]  /*00f0*/  ISETP.EQ.OR P2, PT, RZ, UR7, !P0 ;  /* 0x00000007ff007c0c */ /* 0x000fe4000c742670 */
[----:B---3--:R-:W-:Y:S02]  /*0100*/  LEA R5, R5, R6, 0x2 ;  /* 0x0000000605057211 */ /* 0x008fe400078e10ff */
[----:B--2---:R-:W-:-:S04]  /*0110*/  ISETP.LE.U32.OR P1, PT, R0, UR4, P2 ;  /* 0x0000000400007c0c */ /* 0x004fc80009723470 */
[----:B------:R-:W-:-:S04]  /*0120*/  ISETP.GE.U32.OR P1, PT, R3, R0, P1 ;  /* 0x000000000300720c */ /* 0x000fc80000f26470 */
[----:B------:R-:W-:-:S04]  /*0130*/  ISETP.LT.OR P1, PT, R5, RZ, P1 ;  /* 0x000000ff0500720c */ /* 0x000fc80000f21670 */
[----:B------:R-:W-:-:S13]  /*0140*/  ISETP.GE.U32.OR P1, PT, R5, R0, P1 ;  /* 0x000000000500720c */ /* 0x000fda0000f26470 */
[----:B------:R-:W0:Y:S01]  /*0150*/  @!P1 LDC.64 R10, c[0x0][0x380] ;  /* 0x0000e000ff0a9b82 */ /* 0x000e220000000a00 */
[----:B------:R-:W-:-:S04]  /*0160*/  @!P1 IMAD R4, R0, UR4, R3 ;  /* 0x0000000400049c24 */ /* 0x000fc8000f8e0203 */
[----:B------:R-:W-:-:S04]  /*0170*/  @!P1 IMAD R9, R4, R0, R5 ;  /* 0x0000000004099224 */ /* 0x000fc800078e0205 */
[----:B0-----:R-:W-:-:S05]  /*0180*/  @!P1 IMAD.WIDE.U32 R10, R9, 0x4, R10 ;  /* 0x00000004090a9825 */ /* 0x001fca00078e000a */
[----:B------:R0:W2:Y:S01]  /*0190*/  @!P1 LDG.E R20, desc[UR8][R10.64] ;  /* 0x000000080a149981 */ /* 0x0000a2000c1e1900 */
[----:B------:R-:W-:-:S06]  /*01a0*/  UIADD3 UR6, UPT, UPT, UR4, 0x1, URZ ;  /* 0x0000000104067890 */ /* 0x000fcc000fffe0ff */
[----:B------:R-:W-:-:S04]  /*01b0*/  VIMNMX.U32 R19, PT, PT, R3, UR6, !PT ;  /* 0x0000000603137c48 */ /* 0x000fc8000ffe0000 */
[----:B------:R-:W-:-:S04]  /*01c0*/  VIMNMX.U32 R9, PT, PT, R5, R19, !PT ;  /* 0x0000001305097248 */ /* 0x000fc80007fe0000 */
[----:B------:R-:W-:-:S04]  /*01d0*/  ISETP.GE.U32.OR P3, PT, R9, R0, !P0 ;  /* 0x000000000900720c */ /* 0x000fc80004766470 */
[----:B------:R-:W-:-:S13]  /*01e0*/  ISETP.LT.OR P3, PT, R5, RZ, P3 ;  /* 0x000000ff0500720c */ /* 0x000fda0001f61670 */
[----:B------:R-:W1:Y:S01]  /*01f0*/  @!P3 LDC.64 R12, c[0x0][0x380] ;  /* 0x0000e000ff0cbb82 */ /* 0x000e620000000a00 */
[----:B------:R-:W-:-:S04]  /*0200*/  @!P3 IMAD R4, R0, UR6, R3 ;  /* 0x000000060004bc24 */ /* 0x000fc8000f8e0203 */
[----:B------:R-:W-:Y:S01]  /*0210*/  @!P3 IMAD R9, R4, R0, R5 ;  /* 0x000000000409b224 */ /* 0x000fe200078e0205 */
[----:B------:R-:W-:-:S03]  /*0220*/  UIADD3 UR5, UPT, UPT, UR4, -0x1, URZ ;  /* 0xffffffff04057890 */ /* 0x000fc6000fffe0ff */
[----:B-1----:R-:W-:Y:S02]  /*0230*/  @!P3 IMAD.WIDE.U32 R12, R9, 0x4, R12 ;  /* 0x00000004090cb825 */ /* 0x002fe400078e000c */
[----:B------:R-:W1:Y:S01]  /*0240*/  S2R R9, SR_CgaCtaId ;  /* 0x0000000000097919 */ /* 0x000e620000008800 */
[----:B------:R-:W-:Y:S02]  /*0250*/  ISETP.LE.U32.OR P2, PT, R0, UR5, P2 ;  /* 0x0000000500007c0c */ /* 0x000fe40009743470 */
[----:B------:R-:W-:Y:S01]  /*0260*/  MOV R4, 0x400 ;  /* 0x0000040000047802 */ /* 0x000fe20000000f00 */
[----:B------:R3:W5:Y:S01]  /*0270*/  @!P3 LDG.E R2, desc[UR8][R12.64] ;  /* 0x000000080c02b981 */ /* 0x000762000c1e1900 */
[----:B------:R-:W-:Y:S02]  /*0280*/  ISETP.GE.U32.OR P2, PT, R3, R0, P2 ;  /* 0x000000000300720c */ /* 0x000fe40001746470 */
[----:B0-----:R-:W-:Y:S02]  /*0290*/  IADD3 R11, PT, PT, R8, -0x1, RZ ;  /* 0xffffffff080b7810 */ /* 0x001fe40007ffe0ff */
[----:B------:R-:W-:-:S02]  /*02a0*/  ISETP.LT.OR P2, PT, R5, RZ, P2 ;  /* 0x000000ff0500720c */ /* 0x000fc40001741670 */
[----:B------:R-:W-:Y:S02]  /*02b0*/  LOP3.LUT R6, R11, R6, RZ, 0xfc, !PT ;  /* 0x000000060b067212 */ /* 0x000fe400078efcff */
[----:B------:R-:W-:Y:S02]  /*02c0*/  ISETP.GE.U32.OR P2, PT, R5, R0, P2 ;  /* 0x000000000500720c */ /* 0x000fe40001746470 */
[----:B------:R-:W-:-:S11]  /*02d0*/  I2FP.F32.S32 R11, UR12 ;  /* 0x0000000c000b7c45 */ /* 0x000fd60008201400 */
[----:B------:R-:W0:Y:S01]  /*02e0*/  @!P2 LDC.64 R14, c[0x0][0x380] ;  /* 0x0000e000ff0eab82 */ /* 0x000e220000000a00 */
[----:B-1----:R-:W-:Y:S01]  /*02f0*/  LEA R9, R9, R4, 0x18 ;  /* 0x0000000409097211 */ /* 0x002fe200078ec0ff */
[----:B------:R-:W-:-:S04]  /*0300*/  VIADD R4, R0, 0xffffffff ;  /* 0xffffffff00047836 */ /* 0x000fc80000000000 */
[----:B------:R-:W-:Y:S01]  /*0310*/  IMAD R10, R8, 0x18, R9 ;  /* 0x00000018080a7824 */ /* 0x000fe200078e0209 */
[----:B------:R-:W-:Y:S01]  /*0320*/  ISETP.LE.U32.AND P3, PT, R4, UR4, PT ;  /* 0x0000000404007c0c */ /* 0x000fe2000bf63070 */
[----:B------:R-:W-:Y:S01]  /*0330*/  @!P2 IMAD R8, R0, UR5, R3 ;  /* 0x000000050008ac24 */ /* 0x000fe2000f8e0203 */
[C---:B------:R-:W-:Y:S02]  /*0340*/  ISETP.GE.U32.AND P4, PT, R5.reuse, R4, PT ;  /* 0x000000040500720c */ /* 0x040fe40003f86070 */
[----:B------:R-:W-:Y:S01]  /*0350*/  ISETP.NE.AND P3, PT, RZ, UR7, !P3 ;  /* 0x00000007ff007c0c */ /* 0x000fe2000df65270 */
[----:B------:R-:W1:Y:S01]  /*0360*/  LDCU UR7, c[0x3][0x18] ;  /* 0x00c00300ff0777ac */ /* 0x000e620008000800 */
[----:B------:R-:W-:Y:S01]  /*0370*/  ISETP.GT.AND P4, PT, R5, RZ, !P4 ;  /* 0x000000ff0500720c */ /* 0x000fe20006784270 */
[----:B------:R-:W-:Y:S01]  /*0380*/  @!P2 IMAD R9, R8, R0, R5 ;  /* 0x000000000809a224 */ /* 0x000fe200078e0205 */
[----:B------:R-:W-:Y:S02]  /*0390*/  ISETP.GT.U32.AND P3, PT, R16, 0x1, P3 ;  /* 0x000000011000780c */ /* 0x000fe40001f64070 */
[----:B------:R-:W-:-:S02]  /*03a0*/  LEA R7, R7, R10, 0x2 ;  /* 0x0000000a07077211 */ /* 0x000fc400078e10ff */
[----:B------:R-:W-:Y:S01]  /*03b0*/  ISETP.LT.U32.AND P3, PT, R3, R4, P3 ;  /* 0x000000040300720c */ /* 0x000fe20001f61070 */
[----:B0-----:R-:W-:Y:S01]  /*03c0*/  @!P2 IMAD.WIDE.U32 R14, R9, 0x4, R14 ;  /* 0x00000004090ea825 */ /* 0x001fe200078e000e */
[----:B------:R-:W-:Y:S02]  /*03d0*/  I2FP.F32.S32 R8, UR13 ;  /* 0x0000000d00087c45 */ /* 0x000fe40008201400 */
[----:B------:R-:W-:Y:S01]  /*03e0*/  PLOP3.LUT P3, PT, P3, P4, PT, 0x80, 0x8 ;  /* 0x000000000008781c */ /* 0x000fe20001f69070 */
[----:B------:R-:W-:Y:S01]  /*03f0*/  UIADD3 UR5, UPT, UPT, UR4, 0x2, URZ ;  /* 0x0000000204057890 */ /* 0x000fe2000fffe0ff */
[----:B------:R0:W5:Y:S01]  /*0400*/  @!P2 LDG.E R18, desc[UR8][R14.64] ;  /* 0x000000080e12a981 */ /* 0x000162000c1e1900 */
[----:B------:R-:W-:Y:S02]  /*0410*/  I2FP.F32.S32 R9, UR14 ;  /* 0x0000000e00097c45 */ /* 0x000fe40008201400 */
[----:B------:R-:W-:Y:S01]  /*0420*/  ISETP.GT.U32.OR P3, PT, R6, 0x3, !P3 ;  /* 0x000000030600780c */ /* 0x000fe20005f64470 */
[----:B------:R-:W-:Y:S01]  /*0430*/  BSSY.RECONVERGENT B0, `(.L_x_0) ;  /* 0x0000018000007945 */ /* 0x000fe20003800200 */
[----:B------:R-:W-:-:S02]  /*0440*/  I2FP.F32.S32 R10, UR15 ;  /* 0x0000000f000a7c45 */ /* 0x000fc40008201400 */
[----:B---3--:R-:W-:Y:S02]  /*0450*/  I2FP.F32.S32 R12, UR10 ;  /* 0x0000000a000c7c45 */ /* 0x008fe40008201400 */
[----:B------:R-:W-:Y:S02]  /*0460*/  I2FP.F32.S32 R13, UR11 ;  /* 0x0000000b000d7c45 */ /* 0x000fe40008201400 */
[----:B-1----:R-:W-:Y:S01]  /*0470*/  I2FP.F32.S32 R17, UR7 ;  /* 0x0000000700117c45 */ /* 0x002fe20008201400 */
[----:B--2---:R0:W-:Y:S01]  /*0480*/  @!P1 STS [R7], R20 ;  /* 0x0000001407009388 */ /* 0x0041e20000000800 */
[----:B------:R-:W-:Y:S01]  /*0490*/  FMUL R11, R20, R11 ;  /* 0x0000000b140b7220 */ /* 0x000fe20000400000 */
[----:B------:R-:W-:Y:S06]  /*04a0*/  BAR.SYNC.DEFER_BLOCKING 0x0 ;  /* 0x0000000000007b1d */ /* 0x000fec0000010000 */
[----:B------:R-:W-:Y:S05]  /*04b0*/  @P3 BRA `(.L_x_1) ;  /* 0x00000000003c3947 */ /* 0x000fea0003800000 */
[----:B0-----:R-:W0:Y:S01]  /*04c0*/  LDS R20, [R7+-0x4] ;  /* 0xfffffc0007147984 */ /* 0x001e220000000800 */
[----:B------:R-:W1:Y:S03]  /*04d0*/  LDC.64 R14, c[0x0][0x388] ;  /* 0x0000e200ff0e7b82 */ /* 0x000e660000000a00 */
[----:B------:R-:W2:Y:S04]  /*04e0*/  LDS R21, [R7+0x4] ;  /* 0x0000040007157984 */ /* 0x000ea80000000800 */
[----:B------:R-:W3:Y:S04]  /*04f0*/  LDS R22, [R7+-0x18] ;  /* 0xffffe80007167984 */ /* 0x000ee80000000800 */
[----:B------:R-:W4:Y:S01]  /*0500*/  LDS R24, [R7+0x18] ;  /* 0x0000180007187984 */ /* 0x000f220000000800 */
[----:B0-----:R-:W-:-:S04]  /*0510*/  FFMA R20, R20, R8, R11 ;  /* 0x0000000814147223 */ /* 0x001fc8000000000b */
[----:B--2---:R-:W-:Y:S01]  /*0520*/  FFMA R21, R21, R9, R20 ;  /* 0x0000000915157223 */ /* 0x004fe20000000014 */
[----:B------:R-:W-:-:S03]  /*0530*/  IMAD R20, R0, UR4, R3 ;  /* 0x0000000400147c24 */ /* 0x000fc6000f8e0203 */
[----:B---3--:R-:W-:Y:S01]  /*0540*/  FFMA R21, R22, R10, R21 ;  /* 0x0000000a16157223 */ /* 0x008fe20000000015 */
[----:B------:R-:W-:-:S03]  /*0550*/  IMAD R23, R20, R0, R5 ;  /* 0x0000000014177224 */ /* 0x000fc600078e0205 */
[----:B----4-:R-:W-:Y:S01]  /*0560*/  FFMA R21, R24, R12, R21 ;  /* 0x0000000c18157223 */ /* 0x010fe20000000015 */
[----:B-1----:R-:W-:-:S04]  /*0570*/  IMAD.WIDE.U32 R14, R23, 0x4, R14 ;  /* 0x00000004170e7825 */ /* 0x002fc800078e000e */
[----:B-----5:R-:W-:-:S04]  /*0580*/  FFMA R21, R18, R13, R21 ;  /* 0x0000000d12157223 */ /* 0x020fc80000000015 */
[----:B------:R-:W-:-:S05]  /*0590*/  FFMA R21, R2, R17, R21 ;  /* 0x0000001102157223 */ /* 0x000fca0000000015 */
[----:B------:R1:W-:Y:S02]  /*05a0*/  STG.E desc[UR8][R14.64], R21 ;  /* 0x000000150e007986 */ /* 0x0003e4000c101908 */
.L_x_1:
[----:B------:R-:W-:Y:S05]  /*05b0*/  BSYNC.RECONVERGENT B0 ;  /* 0x0000000000007941 */ /* 0x000fea0003800200 */
.L_x_0:
[----:B-----5:R-:W-:Y:S01]  /*05c0*/  VIMNMX.U32 R18, PT, PT, R3, UR5, !PT ;  /* 0x0000000503127c48 */ /* 0x020fe2000ffe0000 */
[----:B------:R-:W-:Y:S03]  /*05d0*/  BAR.SYNC.DEFER_BLOCKING 0x0 ;  /* 0x0000000000007b1d */ /* 0x000fe60000010000 */
[----:B01----:R-:W-:-:S04]  /*05e0*/  VIMNMX.U32 R15, PT, PT, R5, R18, !PT ;  /* 0x00000012050f7248 */ /* 0x003fc80007fe0000 */
[----:B------:R-:W-:-:S04]  /*05f0*/  ISETP.GE.U32.OR P1, PT, R15, R0, !P0 ;  /* 0x000000000f00720c */ /* 0x000fc80004726470 */
[----:B------:R-:W-:-:S13]  /*0600*/  ISETP.LT.OR P1, PT, R5, RZ, P1 ;  /* 0x000000ff0500720c */ /* 0x000fda0000f21670 */
[----:B------:R-:W0:Y:S01]  /*0610*/  @!P1 LDC.64 R14, c[0x0][0x380] ;  /* 0x0000e000ff0e9b82 */ /* 0x000e220000000a00 */
[----:B------:R-:W-:-:S04]  /*0620*/  @!P1 IMAD R20, R0, UR5, R3 ;  /* 0x0000000500149c24 */ /* 0x000fc8000f8e0203 */
[----:B------:R-:W-:Y:S02]  /*0630*/  @!P1 IMAD R21, R20, R0, R5 ;  /* 0x0000000014159224 */ /* 0x000fe400078e0205 */
[----:B------:R-:W1:Y:S04]  /*0640*/  LDS R20, [R7] ;  /* 0x0000000007147984 */ /* 0x000e680000000800 */
[----:B------:R2:W-:Y:S01]  /*0650*/  STS [R7], R2 ;  /* 0x0000000207007388 */ /* 0x0005e20000000800 */
[----:B0-----:R-:W-:-:S05]  /*0660*/  @!P1 IMAD.WIDE.U32 R14, R21, 0x4, R14 ;  /* 0x00000004150e9825 */ /* 0x001fca00078e000e */
[----:B--2---:R0:W5:Y:S01]  /*0670*/  @!P1 LDG.E R2, desc[UR8][R14.64] ;  /* 0x000000080e029981 */ /* 0x004162000c1e1900 */
[----:B------:R-:W-:Y:S01]  /*0680*/  BAR.SYNC.DEFER_BLOCKING 0x0 ;  /* 0x0000000000007b1d */ /* 0x000fe20000010000 */
[----:B------:R-:W-:Y:S01]  /*0690*/  ISETP.GT.U32.AND P1, PT, R16, 0x1, PT ;  /* 0x000000011000780c */ /* 0x000fe20003f24070 */
[----:B------:R-:W-:-:S03]  /*06a0*/  UIADD3 UR7, UPT, UPT, UR4, 0x3, URZ ;  /* 0x0000000304077890 */ /* 0x000fc6000fffe0ff */
[----:B------:R-:W-:Y:S01]  /*06b0*/  ISETP.LT.U32.AND P2, PT, R19, R4, P1 ;  /* 0x000000041300720c */ /* 0x000fe20000f41070 */
[----:B------:R-:W-:Y:S02]  /*06c0*/  BSSY.RECONVERGENT B0, `(.L_x_2) ;  /* 0x0000017000007945 */ /* 0x000fe40003800200 */
[----:B------:R-:W-:Y:S02]  /*06d0*/  VIMNMX.U32 R16, PT, PT, R3, UR7, !PT ;  /* 0x0000000703107c48 */ /* 0x000fe4000ffe0000 */
[----:B------:R-:W-:Y:S02]  /*06e0*/  PLOP3.LUT P3, PT, P2, P4, PT, 0x80, 0x8 ;  /* 0x000000000008781c */ /* 0x000fe40001769070 */
[----:B------:R-:W-:Y:S02]  /*06f0*/  VIMNMX.U32 R19, PT, PT, R5, R16, !PT ;  /* 0x0000001005137248 */ /* 0x000fe40007fe0000 */
[----:B------:R-:W-:Y:S02]  /*0700*/  ISETP.GT.U32.OR P3, PT, R6, 0x3, !P3 ;  /* 0x000000030600780c */ /* 0x000fe40005f64470 */
[----:B------:R-:W-:-:S04]  /*0710*/  ISETP.GE.U32.OR P2, PT, R19, R0, !P0 ;  /* 0x000000001300720c */ /* 0x000fc80004746470 */
[----:B------:R-:W-:-:S07]  /*0720*/  ISETP.LT.OR P2, PT, R5, RZ, P2 ;  /* 0x000000ff0500720c */ /* 0x000fce0001741670 */
[----:B01----:R-:W-:Y:S06]  /*0730*/  @P3 BRA `(.L_x_3) ;  /* 0x00000000003c3947 */ /* 0x003fec0003800000 */
[----:B------:R-:W0:Y:S01]  /*0740*/  LDS R22, [R7+-0x4] ;  /* 0xfffffc0007167984 */ /* 0x000e220000000800 */
[----:B------:R-:W1:Y:S01]  /*0750*/  LDC.64 R14, c[0x0][0x388] ;  /* 0x0000e200ff0e7b82 */ /* 0x000e620000000a00 */
[----:B------:R-:W-:Y:S02]  /*0760*/  IMAD R21, R0, UR6, R3 ;  /* 0x0000000600157c24 */ /* 0x000fe4000f8e0203 */
[----:B------:R-:W2:Y:S02]  /*0770*/  LDS R19, [R7+0x4] ;  /* 0x0000040007137984 */ /* 0x000ea40000000800 */
[----:B------:R-:W-:Y:S02]  /*0780*/  IMAD R21, R21, R0, R5 ;  /* 0x0000000015157224 */ /* 0x000fe400078e0205 */
[----:B------:R-:W3:Y:S04]  /*0790*/  LDS R24, [R7+-0x18] ;  /* 0xffffe80007187984 */ /* 0x000ee80000000800 */
[----:B------:R-:W4:Y:S01]  /*07a0*/  LDS R26, [R7+0x18] ;  /* 0x00001800071a7984 */ /* 0x000f220000000800 */
[----:B-1----:R-:W-:-:S04]  /*07b0*/  IMAD.WIDE.U32 R14, R21, 0x4, R14 ;  /* 0x00000004150e7825 */ /* 0x002fc800078e000e */
[----:B0-----:R-:W-:-:S04]  /*07c0*/  FFMA R22, R22, R8, R11 ;  /* 0x0000000816167223 */ /* 0x001fc8000000000b */
[----:B--2---:R-:W-:-:S04]  /*07d0*/  FFMA R19, R19, R9, R22 ;  /* 0x0000000913137223 */ /* 0x004fc80000000016 */
[----:B---3--:R-:W-:-:S04]  /*07e0*/  FFMA R19, R24, R10, R19 ;  /* 0x0000000a18137223 */ /* 0x008fc80000000013 */
[----:B----4-:R-:W-:-:S04]  /*07f0*/  FFMA R19, R26, R12, R19 ;  /* 0x0000000c1a137223 */ /* 0x010fc80000000013 */
[----:B------:R-:W-:-:S04]  /*0800*/  FFMA R19, R20, R13, R19 ;  /* 0x0000000d14137223 */ /* 0x000fc80000000013 */
[----:B-----5:R-:W-:-:S05]  /*0810*/  FFMA R19, R2, R17, R19 ;  /* 0x0000001102137223 */ /* 0x020fca0000000013 */
[----:B------:R0:W-:Y:S02]  /*0820*/  STG.E desc[UR8][R14.64], R19 ;  /* 0x000000130e007986 */ /* 0x0001e4000c101908 */
.L_x_3:
[----:B------:R-:W-:Y:S05]  /*0830*/  BSYNC.RECONVERGENT B0 ;  /* 0x0000000000007941 */ /* 0x000fea0003800200 */
.L_x_2:
[----:B0-----:R-:W0:Y:S08]  /*0840*/  @!P2 LDC.64 R14, c[0x0][0x380] ;  /* 0x0000e000ff0eab82 */ /* 0x001e300000000a00 */
[----:B------:R-:W-:Y:S01]  /*0850*/  BAR.SYNC.DEFER_BLOCKING 0x0 ;  /* 0x0000000000007b1d */ /* 0x000fe20000010000 */
[----:B------:R-:W-:-:S04]  /*0860*/  @!P2 IMAD R19, R0, UR7, R3 ;  /* 0x000000070013ac24 */ /* 0x000fc8000f8e0203 */
[----:B------:R-:W-:-:S04]  /*0870*/  @!P2 IMAD R19, R19, R0, R5 ;  /* 0x000000001313a224 */ /* 0x000fc800078e0205 */
[----:B0-----:R-:W-:Y:S01]  /*0880*/  @!P2 IMAD.WIDE.U32 R14, R19, 0x4, R14 ;  /* 0x00000004130ea825 */ /* 0x001fe200078e000e */
[----:B------:R-:W0:Y:S04]  /*0890*/  LDS R20, [R7] ;  /* 0x0000000007147984 */ /* 0x000e280000000800 */
[----:B-----5:R1:W-:Y:S04]  /*08a0*/  STS [R7], R2 ;  /* 0x0000000207007388 */ /* 0x0203e80000000800 */
[----:B-1----:R1:W5:Y:S01]  /*08b0*/  @!P2 LDG.E R2, desc[UR8][R14.64] ;  /* 0x000000080e02a981 */ /* 0x002362000c1e1900 */
[----:B------:R-:W-:Y:S01]  /*08c0*/  BAR.SYNC.DEFER_BLOCKING 0x0 ;  /* 0x0000000000007b1d */ /* 0x000fe20000010000 */
[----:B------:R-:W-:-:S04]  /*08d0*/  ISETP.LT.U32.AND P2, PT, R18, R4, P1 ;  /* 0x000000041200720c */ /* 0x000fc80000f41070 */
[----:B------:R-:W-:Y:S01]  /*08e0*/  PLOP3.LUT P2, PT, P2, P4, PT, 0x80, 0x8 ;  /* 0x000000000008781c */ /* 0x000fe20001749070 */
[----:B------:R-:W-:Y:S03]  /*08f0*/  BSSY.RECONVERGENT B0, `(.L_x_4) ;  /* 0x0000012000007945 */ /* 0x000fe60003800200 */
[----:B------:R-:W-:-:S13]  /*0900*/  ISETP.GT.U32.OR P2, PT, R6, 0x3, !P2 ;  /* 0x000000030600780c */ /* 0x000fda0005744470 */
[----:B-1----:R-:W-:Y:S05]  /*0910*/  @P2 BRA `(.L_x_5) ;  /* 0x00000000003c2947 */ /* 0x002fea0003800000 */
[----:B------:R-:W1:Y:S01]  /*0920*/  LDS R18, [R7+-0x4] ;  /* 0xfffffc0007127984 */ /* 0x000e620000000800 */
[----:B------:R-:W2:Y:S03]  /*0930*/  LDC.64 R14, c[0x0][0x388] ;  /* 0x0000e200ff0e7b82 */ /* 0x000ea60000000a00 */
[----:B------:R-:W3:Y:S04]  /*0940*/  LDS R19, [R7+0x4] ;  /* 0x0000040007137984 */ /* 0x000ee80000000800 */
[----:B------:R-:W4:Y:S04]  /*0950*/  LDS R22, [R7+-0x18] ;  /* 0xffffe80007167984 */ /* 0x000f280000000800 */
[----:B------:R-:W0:Y:S01]  /*0960*/  LDS R24, [R7+0x18] ;  /* 0x0000180007187984 */ /* 0x000e220000000800 */
[----:B-1----:R-:W-:-:S04]  /*0970*/  FFMA R18, R18, R8, R11 ;  /* 0x0000000812127223 */ /* 0x002fc8000000000b */
[----:B---3--:R-:W-:Y:S01]  /*0980*/  FFMA R19, R19, R9, R18 ;  /* 0x0000000913137223 */ /* 0x008fe20000000012 */
[----:B------:R-:W-:-:S03]  /*0990*/  IMAD R18, R0, UR5, R3 ;  /* 0x0000000500127c24 */ /* 0x000fc6000f8e0203 */
[----:B----4-:R-:W-:Y:S01]  /*09a0*/  FFMA R19, R22, R10, R19 ;  /* 0x0000000a16137223 */ /* 0x010fe20000000013 */
[----:B------:R-:W-:-:S03]  /*09b0*/  IMAD R21, R18, R0, R5 ;  /* 0x0000000012157224 */ /* 0x000fc600078e0205 */
[----:B0-----:R-:W-:Y:S01]  /*09c0*/  FFMA R19, R24, R12, R19 ;  /* 0x0000000c18137223 */ /* 0x001fe20000000013 */
[----:B--2---:R-:W-:-:S04]  /*09d0*/  IMAD.WIDE.U32 R14, R21, 0x4, R14 ;  /* 0x00000004150e7825 */ /* 0x004fc800078e000e */
[----:B------:R-:W-:-:S04]  /*09e0*/  FFMA R19, R20, R13, R19 ;  /* 0x0000000d14137223 */ /* 0x000fc80000000013 */
[----:B-----5:R-:W-:-:S05]  /*09f0*/  FFMA R19, R2, R17, R19 ;  /* 0x0000001102137223 */ /* 0x020fca0000000013 */
[----:B------:R1:W-:Y:S02]  /*0a00*/  STG.E desc[UR8][R14.64], R19 ;  /* 0x000000130e007986 */ /* 0x0003e4000c101908 */
.L_x_5:
[----:B------:R-:W-:Y:S05]  /*0a10*/  BSYNC.RECONVERGENT B0 ;  /* 0x0000000000007941 */ /* 0x000fea0003800200 */
.L_x_4:
[----:B------:R-:W-:Y:S01]  /*0a20*/  UIADD3 UR4, UPT, UPT, UR4, 0x4, URZ ;  /* 0x0000000404047890 */ /* 0x000fe2000fffe0ff */
[----:B------:R-:W-:Y:S05]  /*0a30*/  BAR.SYNC.DEFER_BLOCKING 0x0 ;  /* 0x0000000000007b1d */ /* 0x000fea0000010000 */
[----:B-1----:R-:W-:-:S04]  /*0a40*/  VIMNMX3.U32 R15, R3, UR4, R5, !PT ;  /* 0x00000004030f7c0f */ /* 0x002fc8000f800005 */
[----:B------:R-:W-:-:S04]  /*0a50*/  ISETP.GE.U32.OR P0, PT, R15, R0, !P0 ;  /* 0x000000000f00720c */ /* 0x000fc80004706470 */
[----:B------:R-:W-:Y:S02]  /*0a60*/  ISETP.LT.OR P0, PT, R5, RZ, P0 ;  /* 0x000000ff0500720c */ /* 0x000fe40000701670 */
[----:B------:R-:W-:-:S11]  /*0a70*/  ISETP.LT.U32.AND P1, PT, R16, R4, P1 ;  /* 0x000000041000720c */ /* 0x000fd60000f21070 */
[----:B------:R-:W1:Y:S01]  /*0a80*/  @!P0 LDC.64 R14, c[0x0][0x380] ;  /* 0x0000e000ff0e8b82 */ /* 0x000e620000000a00 */
[----:B------:R-:W-:Y:S01]  /*0a90*/  PLOP3.LUT P1, PT, P1, P4, PT, 0x80, 0x8 ;  /* 0x000000000008781c */ /* 0x000fe20000f29070 */
[----:B------:R-:W-:-:S03]  /*0aa0*/  @!P0 IMAD R18, R0, UR4, R3 ;  /* 0x0000000400128c24 */ /* 0x000fc6000f8e0203 */
[----:B------:R-:W-:Y:S01]  /*0ab0*/  ISETP.GT.U32.OR P1, PT, R6, 0x3, !P1 ;  /* 0x000000030600780c */ /* 0x000fe20004f24470 */
[----:B------:R-:W-:Y:S02]  /*0ac0*/  @!P0 IMAD R19, R18, R0, R5 ;  /* 0x0000000012138224 */ /* 0x000fe400078e0205 */
[----:B------:R-:W2:Y:S01]  /*0ad0*/  LDS R18, [R7] ;  /* 0x0000000007127984 */ /* 0x000ea20000000800 */
[----:B------:R-:W-:Y:S03]  /*0ae0*/  BSSY.RECONVERGENT B0, `(.L_x_6) ;  /* 0x0000015000007945 */ /* 0x000fe60003800200 */
[----:B-----5:R3:W-:Y:S01]  /*0af0*/  STS [R7], R2 ;  /* 0x0000000207007388 */ /* 0x0207e20000000800 */
[----:B-1----:R-:W-:-:S05]  /*0b00*/  @!P0 IMAD.WIDE.U32 R14, R19, 0x4, R14 ;  /* 0x00000004130e8825 */ /* 0x002fca00078e000e */
[----:B---3--:R1:W5:Y:S01]  /*0b10*/  @!P0 LDG.E R2, desc[UR8][R14.64] ;  /* 0x000000080e028981 */ /* 0x008362000c1e1900 */
[----:B------:R-:W-:Y:S06]  /*0b20*/  BAR.SYNC.DEFER_BLOCKING 0x0 ;  /* 0x0000000000007b1d */ /* 0x000fec0000010000 */
[----:B--2---:R-:W-:Y:S05]  /*0b30*/  @P1 BRA `(.L_x_7) ;  /* 0x00000000003c1947 */ /* 0x004fea0003800000 */
[----:B------:R-:W2:Y:S01]  /*0b40*/  LDS R4, [R7+-0x4] ;  /* 0xfffffc0007047984 */ /* 0x000ea20000000800 */
[----:B-1----:R-:W1:Y:S01]  /*0b50*/  LDC.64 R14, c[0x0][0x388] ;  /* 0x0000e200ff0e7b82 */ /* 0x002e620000000a00 */
[----:B------:R-:W-:Y:S02]  /*0b60*/  IMAD R3, R0, UR7, R3 ;  /* 0x0000000700037c24 */ /* 0x000fe4000f8e0203 */
[----:B------:R-:W3:Y:S02]  /*0b70*/  LDS R19, [R7+0x4] ;  /* 0x0000040007137984 */ /* 0x000ee40000000800 */
[----:B------:R-:W-:Y:S02]  /*0b80*/  IMAD R3, R3, R0, R5 ;  /* 0x0000000003037224 */ /* 0x000fe400078e0205 */
[----:B------:R-:W4:Y:S04]  /*0b90*/  LDS R6, [R7+-0x18] ;  /* 0xffffe80007067984 */ /* 0x000f280000000800 */
[----:B------:R-:W0:Y:S01]  /*0ba0*/  LDS R16, [R7+0x18] ;  /* 0x0000180007107984 */ /* 0x000e220000000800 */
[----:B-1----:R-:W-:-:S04]  /*0bb0*/  IMAD.WIDE.U32 R14, R3, 0x4, R14 ;  /* 0x00000004030e7825 */ /* 0x002fc800078e000e */
[----:B--2---:R-:W-:-:S04]  /*0bc0*/  FFMA R4, R4, R8, R11 ;  /* 0x0000000804047223 */ /* 0x004fc8000000000b */
[----:B---3--:R-:W-:-:S04]  /*0bd0*/  FFMA R19, R19, R9, R4 ;  /* 0x0000000913137223 */ /* 0x008fc80000000004 */
[----:B----4-:R-:W-:-:S04]  /*0be0*/  FFMA R19, R6, R10, R19 ;  /* 0x0000000a06137223 */ /* 0x010fc80000000013 */
[----:B0-----:R-:W-:-:S04]  /*0bf0*/  FFMA R19, R16, R12, R19 ;  /* 0x0000000c10137223 */ /* 0x001fc80000000013 */
[----:B------:R-:W-:-:S04]  /*0c00*/  FFMA R19, R18, R13, R19 ;  /* 0x0000000d12137223 */ /* 0x000fc80000000013 */
[----:B-----5:R-:W-:-:S05]  /*0c10*/  FFMA R19, R2, R17, R19 ;  /* 0x0000001102137223 */ /* 0x020fca0000000013 */
[----:B------:R2:W-:Y:S02]  /*0c20*/  STG.E desc[UR8][R14.64], R19 ;  /* 0x000000130e007986 */ /* 0x0005e4000c101908 */
.L_x_7:
[----:B------:R-:W-:Y:S05]  /*0c30*/  BSYNC.RECONVERGENT B0 ;  /* 0x0000000000007941 */ /* 0x000fea0003800200 */
.L_x_6:
[----:B------:R-:W-:Y:S06]  /*0c40*/  BAR.SYNC.DEFER_BLOCKING 0x0 ;  /* 0x0000000000007b1d */ /* 0x000fec0000010000 */
[----:B-----5:R-:W-:Y:S01]  /*0c50*/  STS [R7], R2 ;  /* 0x0000000207007388 */ /* 0x020fe20000000800 */
[----:B------:R-:W-:Y:S05]  /*0c60*/  EXIT ;  /* 0x000000000000794d */ /* 0x000fea0003800000 */
.L_x_8:
[----:B------:R-:W-:-:S00]  /*0c70*/  BRA `(.L_x_8) ;  /* 0xfffffffc00fc7947 */ /* 0x000fc0000383ffff */
[----:B------:R-:W-:-:S00]  /*0c80*/  NOP ;  /* 0x0000000000007918 */ /* 0x000fc00000000000 */
[----:B------:R-:W-:-:S00]  /*0c90*/  NOP ;  /* 0x0000000000007918 */ /* 0x000fc00000000000 */
[----:B------:R-:W-:-:S00]  /*0ca0*/  NOP ;  /* 0x0000000000007918 */ /* 0x000fc00000000000 */
[----:B------:R-:W-:-:S00]  /*0cb0*/  NOP ;  /* 0x0000000000007918 */ /* 0x000fc00000000000 */
[----:B------:R-:W-:-:S00]  /*0cc0*/  NOP ;  /* 0x0000000000007918 */ /* 0x000fc00000000000 */
[----:B------:R-:W-:-:S00]  /*0cd0*/  NOP ;  /* 0x0000000000007918 */ /* 0x000fc00000000000 */
[----:B------:R-:W-:-:S00]  /*0ce0*/  NOP ;  /* 0x0000000000007918 */ /* 0x000fc00000000000 */
[----:B------:R-:W-:-:S00]  /*0cf0*/  NOP ;  /* 0x0000000000007918 */ /* 0x000fc00000000000 */
.L_x_9:


//--------------------- .nv.shared._Z14stencil_kernelPfS_j --------------------------
	.section	.nv.shared._Z14stencil_kernelPfS_j,"aw",@nobits
	.sectionflags	@""
	.align	4
.nv.shared._Z14stencil_kernelPfS_j:
	.zero		1168


//--------------------- .nv.shared.reserved.0     --------------------------
	.section	.nv.shared.reserved.0,"aw",@nobits
	.weak		__nv_reservedSMEM_offset_0_alias
	.size		__nv_reservedSMEM_offset_0_alias, 0, 64
	.other		__nv_reservedSMEM_offset_0_alias,@"STO_CUDA_RESERVED_SHARED STV_DEFAULT"
__nv_reservedSMEM_offset_0_alias:
	.zero		0
	.zero		64


//--------------------- .nv.constant0._Z14stencil_kernelPfS_j --------------------------
	.section	.nv.constant0._Z14stencil_kernelPfS_j,"a",@progbits
	.sectionflags	@""
	.align	4
.nv.constant0._Z14stencil_kernelPfS_j:
	.zero		916


//--------------------- SYMBOLS --------------------------

	.type		.nv.reservedSmem.offset0,@object
	.size		.nv.reservedSmem.offset0,0x4
	.type		.nv.reservedSmem.cap,@object
	.size		.nv.reservedSmem.cap,0x4
